//
// Generated by NVIDIA NVVM Compiler
//
// Compiler Build ID: CL-36424714
// Cuda compilation tools, release 13.0, V13.0.88
// Based on NVVM 20.0.0
//

.version 9.0
.target sm_100
.address_size 64

	// .globl	_Z13processMatrixPiS_ii

.visible .entry _Z13processMatrixPiS_ii(
	.param .u64 .ptr .align 1 _Z13processMatrixPiS_ii_param_0,
	.param .u64 .ptr .align 1 _Z13processMatrixPiS_ii_param_1,
	.param .u32 _Z13processMatrixPiS_ii_param_2,
	.param .u32 _Z13processMatrixPiS_ii_param_3
)
{
	.reg .pred 	%p<11>;
	.reg .b32 	%r<18>;
	.reg .b64 	%rd<11>;

	ld.param.u64 	%rd3, [_Z13processMatrixPiS_ii_param_0];
	ld.param.u64 	%rd4, [_Z13processMatrixPiS_ii_param_1];
	ld.param.u32 	%r3, [_Z13processMatrixPiS_ii_param_2];
	ld.param.u32 	%r4, [_Z13processMatrixPiS_ii_param_3];
	cvta.to.global.u64 	%rd1, %rd4;
	cvta.to.global.u64 	%rd2, %rd3;
	mov.u32 	%r5, %ctaid.y;
	mov.u32 	%r6, %ntid.y;
	mov.u32 	%r7, %tid.y;
	mad.lo.s32 	%r1, %r5, %r6, %r7;
	mov.u32 	%r8, %ctaid.x;
	mov.u32 	%r9, %ntid.x;
	mov.u32 	%r10, %tid.x;
	mad.lo.s32 	%r2, %r8, %r9, %r10;
	setp.ge.s32 	%p1, %r1, %r3;
	setp.ge.s32 	%p2, %r2, %r4;
	or.pred  	%p3, %p1, %p2;
	@%p3 bra 	$L__BB0_4;
	setp.ne.s32 	%p4, %r1, 0;
	add.s32 	%r11, %r3, -1;
	setp.ne.s32 	%p5, %r1, %r11;
	and.pred  	%p6, %p4, %p5;
	setp.ne.s32 	%p7, %r2, 0;
	and.pred  	%p8, %p7, %p6;
	add.s32 	%r12, %r4, -1;
	setp.ne.s32 	%p9, %r2, %r12;
	and.pred  	%p10, %p8, %p9;
	@%p10 bra 	$L__BB0_3;
	mad.lo.s32 	%r16, %r4, %r1, %r2;
	mul.wide.s32 	%rd8, %r16, 4;
	add.s64 	%rd9, %rd2, %rd8;
	ld.global.u32 	%r17, [%rd9];
	add.s64 	%rd10, %rd1, %rd8;
	st.global.u32 	[%rd10], %r17;
	bra.uni 	$L__BB0_4;
$L__BB0_3:
	mad.lo.s32 	%r13, %r4, %r1, %r2;
	mul.wide.s32 	%rd5, %r13, 4;
	add.s64 	%rd6, %rd2, %rd5;
	ld.global.u32 	%r14, [%rd6];
	not.b32 	%r15, %r14;
	add.s64 	%rd7, %rd1, %rd5;
	st.global.u32 	[%rd7], %r15;
$L__BB0_4:
	ret;

}


// ===== COMPILED SASS (sm_100) =====

	.target	sm_100

	.elftype	@"ET_EXEC"


//--------------------- .note.nv.tkinfo           --------------------------
	.section	.note.nv.tkinfo,"",@"SHT_NOTE"
	.sectionflags	@"SHF_NOTE_NV_TKINFO"
	.tkinfo
        /*0018*/ 	.word	0x00000002
        /*0030*/ 	.string	""
        /*0030*/ 	.string	"ptxas"
        /*0030*/ 	.string	"Cuda compilation tools, release 13.0, V13.0.88"
        /*0030*/ 	.string	"Build cuda_13.0.r13.0/compiler.36424714_0"
        /*0030*/ 	.string	"-arch sm_100 -m 64 "



//--------------------- .note.nv.cuinfo           --------------------------
	.section	.note.nv.cuinfo,"",@"SHT_NOTE"
	.sectionflags	@"SHF_NOTE_NV_CUINFO"
        /*0018*/ 	.short	0x0002
        /*001a*/ 	.short	0x0064
        /*001c*/ 	.short	0x0082
	.zero		2


//--------------------- .nv.info                  --------------------------
	.section	.nv.info,"",@"SHT_CUDA_INFO"
	.align	4


	//----- nvinfo : EIATTR_REGCOUNT
	.align		4
        /*0000*/ 	.byte	0x04, 0x2f
        /*0002*/ 	.short	(.L_1 - .L_0)
	.align		4
.L_0:
        /*0004*/ 	.word	index@(_Z13processMatrixPiS_ii)
        /*0008*/ 	.word	0x0000000a


	//----- nvinfo : EIATTR_FRAME_SIZE
	.align		4
.L_1:
        /*000c*/ 	.byte	0x04, 0x11
        /*000e*/ 	.short	(.L_3 - .L_2)
	.align		4
.L_2:
        /*0010*/ 	.word	index@(_Z13processMatrixPiS_ii)
        /*0014*/ 	.word	0x00000000


	//----- nvinfo : EIATTR_MIN_STACK_SIZE
	.align		4
.L_3:
        /*0018*/ 	.byte	0x04, 0x12
        /*001a*/ 	.short	(.L_5 - .L_4)
	.align		4
.L_4:
        /*001c*/ 	.word	index@(_Z13processMatrixPiS_ii)
        /*0020*/ 	.word	0x00000000
.L_5:


//--------------------- .nv.compat                --------------------------
	.section	.nv.compat,"",@"SHT_CUDA_COMPAT_INFO"
	.align	4
        /*0000*/ 	.byte	0x02, 0x09, 0x00, 0x00, 0x02, 0x02, 0x01, 0x00, 0x02, 0x05, 0x05, 0x00, 0x03, 0x07, 0x01, 0x01
        /*0010*/ 	.byte	0x02, 0x03, 0x00, 0x00, 0x02, 0x06, 0x01, 0x00, 0x04, 0x0b, 0x08, 0x00, 0x09, 0x00, 0x00, 0x00
        /*0020*/ 	.byte	0x00, 0x00, 0x00, 0x00


//--------------------- .nv.info._Z13processMatrixPiS_ii --------------------------
	.section	.nv.info._Z13processMatrixPiS_ii,"",@"SHT_CUDA_INFO"
	.sectionflags	@""
	.align	4


	//----- nvinfo : EIATTR_CUDA_API_VERSION
	.align		4
        /*0000*/ 	.byte	0x04, 0x37
        /*0002*/ 	.short	(.L_7 - .L_6)
.L_6:
        /*0004*/ 	.word	0x00000082


	//----- nvinfo : EIATTR_KPARAM_INFO
	.align		4
.L_7:
        /*0008*/ 	.byte	0x04, 0x17
        /*000a*/ 	.short	(.L_9 - .L_8)
.L_8:
        /*000c*/ 	.word	0x00000000
        /*0010*/ 	.short	0x0003
        /*0012*/ 	.short	0x0014
        /*0014*/ 	.byte	0x00, 0xf0, 0x11, 0x00


	//----- nvinfo : EIATTR_KPARAM_INFO
	.align		4
.L_9:
        /*0018*/ 	.byte	0x04, 0x17
        /*001a*/ 	.short	(.L_11 - .L_10)
.L_10:
        /*001c*/ 	.word	0x00000000
        /*0020*/ 	.short	0x0002
        /*0022*/ 	.short	0x0010
        /*0024*/ 	.byte	0x00, 0xf0, 0x11, 0x00


	//----- nvinfo : EIATTR_KPARAM_INFO
	.align		4
.L_11:
        /*0028*/ 	.byte	0x04, 0x17
        /*002a*/ 	.short	(.L_13 - .L_12)
.L_12:
        /*002c*/ 	.word	0x00000000
        /*0030*/ 	.short	0x0001
        /*0032*/ 	.short	0x0008
        /*0034*/ 	.byte	0x00, 0xf5, 0x21, 0x00


	//----- nvinfo : EIATTR_KPARAM_INFO
	.align		4
.L_13:
        /*0038*/ 	.byte	0x04, 0x17
        /*003a*/ 	.short	(.L_15 - .L_14)
.L_14:
        /*003c*/ 	.word	0x00000000
        /*0040*/ 	.short	0x0000
        /*0042*/ 	.short	0x0000
        /*0044*/ 	.byte	0x00, 0xf5, 0x21, 0x00


	//----- nvinfo : EIATTR_SPARSE_MMA_MASK
	.align		4
.L_15:
        /*0048*/ 	.byte	0x03, 0x50
        /*004a*/ 	.short	0x0000


	//----- nvinfo : EIATTR_MAXREG_COUNT
	.align		4
        /*004c*/ 	.byte	0x03, 0x1b
        /*004e*/ 	.short	0x00ff


	//----- nvinfo : EIATTR_MERCURY_ISA_VERSION
	.align		4
        /*0050*/ 	.byte	0x03, 0x5f
        /*0052*/ 	.short	0x0101


	//----- nvinfo : EIATTR_VRC_CTA_INIT_COUNT
	.align		4
        /*0054*/ 	.byte	0x02, 0x4a
	.zero		1
	.zero		1


	//----- nvinfo : EIATTR_EXIT_INSTR_OFFSETS
	.align		4
        /*0058*/ 	.byte	0x04, 0x1c
        /*005a*/ 	.short	(.L_17 - .L_16)


	//   ....[0]....
.L_16:
        /*005c*/ 	.word	0x000000c0


	//   ....[1]....
        /*0060*/ 	.word	0x000001c0


	//   ....[2]....
        /*0064*/ 	.word	0x00000250


	//----- nvinfo : EIATTR_CRS_STACK_SIZE
	.align		4
.L_17:
        /*0068*/ 	.byte	0x04, 0x1e
        /*006a*/ 	.short	(.L_19 - .L_18)
.L_18:
        /*006c*/ 	.word	0x00000000


	//----- nvinfo : EIATTR_CBANK_PARAM_SIZE
	.align		4
.L_19:
        /*0070*/ 	.byte	0x03, 0x19
        /*0072*/ 	.short	0x0018


	//----- nvinfo : EIATTR_PARAM_CBANK
	.align		4
        /*0074*/ 	.byte	0x04, 0x0a
        /*0076*/ 	.short	(.L_21 - .L_20)
	.align		4
.L_20:
        /*0078*/ 	.word	index@(.nv.constant0._Z13processMatrixPiS_ii)
        /*007c*/ 	.short	0x0380
        /*007e*/ 	.short	0x0018


	//----- nvinfo : EIATTR_SW_WAR
	.align		4
.L_21:
        /*0080*/ 	.byte	0x04, 0x36
        /*0082*/ 	.short	(.L_23 - .L_22)
.L_22:
        /*0084*/ 	.word	0x00000008
.L_23:


//--------------------- .nv.callgraph             --------------------------
	.section	.nv.callgraph,"",@"SHT_CUDA_CALLGRAPH"
	.align	4
	.sectionentsize	8
	.align		4
        /*0000*/ 	.word	0x00000000
	.align		4
        /*0004*/ 	.word	0xffffffff
	.align		4
        /*0008*/ 	.word	0x00000000
	.align		4
        /*000c*/ 	.word	0xfffffffe
	.align		4
        /*0010*/ 	.word	0x00000000
	.align		4
        /*0014*/ 	.word	0xfffffffd
	.align		4
        /*0018*/ 	.word	0x00000000
	.align		4
        /*001c*/ 	.word	0xfffffffc


//--------------------- .text._Z13processMatrixPiS_ii --------------------------
	.section	.text._Z13processMatrixPiS_ii,"ax",@progbits
	.align	128
        .global         _Z13processMatrixPiS_ii
        .type           _Z13processMatrixPiS_ii,@function
        .size           _Z13processMatrixPiS_ii,(.L_x_2 - _Z13processMatrixPiS_ii)
        .other          _Z13processMatrixPiS_ii,@"STO_CUDA_ENTRY STV_DEFAULT"
_Z13processMatrixPiS_ii:
.text._Z13processMatrixPiS_ii:
[----:B------:R-:W-:Y:S01]  /*0000*/  LDC R1, c[0x0][0x37c] ;  /* 0x0000df00ff017b82 */ /* 0x000fe20000000800 */
[----:B------:R-:W0:Y:S07]  /*0010*/  S2R R2, SR_TID.X ;  /* 0x0000000000027919 */ /* 0x000e2e0000002100 */
[----:B------:R-:W1:Y:S01]  /*0020*/  LDC R0, c[0x0][0x364] ;  /* 0x0000d900ff007b82 */ /* 0x000e620000000800 */
[----:B------:R-:W2:Y:S01]  /*0030*/  LDCU.64 UR4, c[0x0][0x390] ;  /* 0x00007200ff0477ac */ /* 0x000ea20008000a00 */
[----:B------:R-:W1:Y:S06]  /*0040*/  S2R R3, SR_TID.Y ;  /* 0x0000000000037919 */ /* 0x000e6c0000002200 */
[----:B------:R-:W0:Y:S08]  /*0050*/  S2UR UR7, SR_CTAID.X ;  /* 0x00000000000779c3 */ /* 0x000e300000002500 */
[----:B------:R-:W0:Y:S08]  /*0060*/  LDC R5, c[0x0][0x360] ;  /* 0x0000d800ff057b82 */ /* 0x000e300000000800 */
[----:B------:R-:W1:Y:S01]  /*0070*/  S2UR UR6, SR_CTAID.Y ;  /* 0x00000000000679c3 */ /* 0x000e620000002600 */
[----:B0-----:R-:W-:-:S05]  /*0080*/  IMAD R5, R5, UR7, R2 ;  /* 0x0000000705057c24 */ /* 0x001fca000f8e0202 */
[----:B--2---:R-:W-:Y:S01]  /*0090*/  ISETP.GE.AND P0, PT, R5, UR5, PT ;  /* 0x0000000505007c0c */ /* 0x004fe2000bf06270 */
[----:B-1----:R-:W-:-:S05]  /*00a0*/  IMAD R0, R0, UR6, R3 ;  /* 0x0000000600007c24 */ /* 0x002fca000f8e0203 */
[----:B------:R-:W-:-:S13]  /*00b0*/  ISETP.GE.OR P0, PT, R0, UR4, P0 ;  /* 0x0000000400007c0c */ /* 0x000fda0008706670 */
[----:B------:R-:W-:Y:S05]  /*00c0*/  @P0 EXIT ;  /* 0x000000000000094d */ /* 0x000fea0003800000 */
[----:B------:R-:W-:Y:S01]  /*00d0*/  UIADD3 UR4, UPT, UPT, UR4, -0x1, URZ ;  /* 0xffffffff04047890 */ /* 0x000fe2000fffe0ff */
[----:B------:R-:W0:Y:S05]  /*00e0*/  LDCU.64 UR6, c[0x0][0x358] ;  /* 0x00006b00ff0677ac */ /* 0x000e2a0008000a00 */
[----:B------:R-:W-:Y:S01]  /*00f0*/  ISETP.NE.AND P0, PT, R0, UR4, PT ;  /* 0x0000000400007c0c */ /* 0x000fe2000bf05270 */
[----:B------:R-:W-:-:S03]  /*0100*/  UIADD3 UR4, UPT, UPT, UR5, -0x1, URZ ;  /* 0xffffffff05047890 */ /* 0x000fc6000fffe0ff */
[----:B------:R-:W-:-:S03]  /*0110*/  ISETP.NE.AND P0, PT, R0, RZ, P0 ;  /* 0x000000ff0000720c */ /* 0x000fc60000705270 */
[C---:B------:R-:W-:Y:S02]  /*0120*/  ISETP.NE.AND P1, PT, R5.reuse, UR4, PT ;  /* 0x0000000405007c0c */ /* 0x040fe4000bf25270 */
[----:B------:R-:W-:-:S13]  /*0130*/  ISETP.NE.AND P0, PT, R5, RZ, P0 ;  /* 0x000000ff0500720c */ /* 0x000fda0000705270 */
[----:B0-----:R-:W-:Y:S05]  /*0140*/  @P0 BRA P1, `(.L_x_0) ;  /* 0x0000000000200947 */ /* 0x001fea0000800000 */
[----:B------:R-:W0:Y:S01]  /*0150*/  LDC.64 R2, c[0x0][0x380] ;  /* 0x0000e000ff027b82 */ /* 0x000e220000000a00 */
[----:B------:R-:W-:-:S07]  /*0160*/  IMAD R7, R0, UR5, R5 ;  /* 0x0000000500077c24 */ /* 0x000fce000f8e0205 */
[----:B------:R-:W1:Y:S01]  /*0170*/  LDC.64 R4, c[0x0][0x388] ;  /* 0x0000e200ff047b82 */ /* 0x000e620000000a00 */
[----:B0-----:R-:W-:-:S06]  /*0180*/  IMAD.WIDE R2, R7, 0x4, R2 ;  /* 0x0000000407027825 */ /* 0x001fcc00078e0202 */
[----:B------:R-:W2:Y:S01]  /*0190*/  LDG.E R3, desc[UR6][R2.64] ;  /* 0x0000000602037981 */ /* 0x000ea2000c1e1900 */
[----:B-1----:R-:W-:-:S05]  /*01a0*/  IMAD.WIDE R4, R7, 0x4, R4 ;  /* 0x0000000407047825 */ /* 0x002fca00078e0204 */
[----:B--2---:R-:W-:Y:S01]  /*01b0*/  STG.E desc[UR6][R4.64], R3 ;  /* 0x0000000304007986 */ /* 0x004fe2000c101906 */
[----:B------:R-:W-:Y:S05]  /*01c0*/  EXIT ;  /* 0x000000000000794d */ /* 0x000fea0003800000 */
.L_x_0:
[----:B------:R-:W0:Y:S01]  /*01d0*/  LDC.64 R2, c[0x0][0x380] ;  /* 0x0000e000ff027b82 */ /* 0x000e220000000a00 */
[----:B------:R-:W-:-:S07]  /*01e0*/  IMAD R7, R0, UR5, R5 ;  /* 0x0000000500077c24 */ /* 0x000fce000f8e0205 */
[----:B------:R-:W1:Y:S01]  /*01f0*/  LDC.64 R4, c[0x0][0x388] ;  /* 0x0000e200ff047b82 */ /* 0x000e620000000a00 */
[----:B0-----:R-:W-:-:S06]  /*0200*/  IMAD.WIDE R2, R7, 0x4, R2 ;  /* 0x0000000407027825 */ /* 0x001fcc00078e0202 */
[----:B------:R-:W2:Y:S01]  /*0210*/  LDG.E R2, desc[UR6][R2.64] ;  /* 0x0000000602027981 */ /* 0x000ea2000c1e1900 */
[----:B-1----:R-:W-:Y:S01]  /*0220*/  IMAD.WIDE R4, R7, 0x4, R4 ;  /* 0x0000000407047825 */ /* 0x002fe200078e0204 */
[----:B--2---:R-:W-:-:S05]  /*0230*/  LOP3.LUT R7, RZ, R2, RZ, 0x33, !PT ;  /* 0x00000002ff077212 */ /* 0x004fca00078e33ff */
[----:B------:R-:W-:Y:S01]  /*0240*/  STG.E desc[UR6][R4.64], R7 ;  /* 0x0000000704007986 */ /* 0x000fe2000c101906 */
[----:B------:R-:W-:Y:S05]  /*0250*/  EXIT ;  /* 0x000000000000794d */ /* 0x000fea0003800000 */
.L_x_1:
[----:B------:R-:W-:-:S00]  /*0260*/  BRA `(.L_x_1) ;  /* 0xfffffffc00fc7947 */ /* 0x000fc0000383ffff */
[----:B------:R-:W-:-:S00]  /*0270*/  NOP ;  /* 0x0000000000007918 */ /* 0x000fc00000000000 */
        /* <DEDUP_REMOVED lines=8> */
.L_x_2:


//--------------------- .nv.shared.reserved.0     --------------------------
	.section	.nv.shared.reserved.0,"aw",@nobits
	.weak		__nv_reservedSMEM_offset_0_alias
	.size		__nv_reservedSMEM_offset_0_alias, 0, 64
	.other		__nv_reservedSMEM_offset_0_alias,@"STO_CUDA_RESERVED_SHARED STV_DEFAULT"
__nv_reservedSMEM_offset_0_alias:
	.zero		0
	.zero		64


//--------------------- .nv.constant0._Z13processMatrixPiS_ii --------------------------
	.section	.nv.constant0._Z13processMatrixPiS_ii,"a",@progbits
	.sectionflags	@""
	.align	4
.nv.constant0._Z13processMatrixPiS_ii:
	.zero		920


//--------------------- SYMBOLS --------------------------

	.type		.nv.reservedSmem.offset0,@object
	.size		.nv.reservedSmem.offset0,0x4
